//
// Generated by NVIDIA NVVM Compiler
//
// Compiler Build ID: CL-36424714
// Cuda compilation tools, release 13.0, V13.0.88
// Based on NVVM 20.0.0
//

.version 9.0
.target sm_100
.address_size 64

	// .globl	diagm_kernel_32

.visible .entry diagm_kernel_32(
	.param .u32 diagm_kernel_32_param_0,
	.param .u64 .ptr .align 1 diagm_kernel_32_param_1,
	.param .u64 .ptr .align 1 diagm_kernel_32_param_2
)
{
	.reg .pred 	%p<2>;
	.reg .b32 	%r<7>;
	.reg .b32 	%f<2>;
	.reg .b64 	%rd<9>;

	ld.param.u32 	%r2, [diagm_kernel_32_param_0];
	ld.param.u64 	%rd1, [diagm_kernel_32_param_1];
	ld.param.u64 	%rd2, [diagm_kernel_32_param_2];
	mov.u32 	%r3, %tid.x;
	mov.u32 	%r4, %ctaid.x;
	mov.u32 	%r5, %ntid.x;
	mad.lo.s32 	%r1, %r4, %r5, %r3;
	setp.ge.s32 	%p1, %r1, %r2;
	@%p1 bra 	$L__BB0_2;
	cvta.to.global.u64 	%rd3, %rd1;
	cvta.to.global.u64 	%rd4, %rd2;
	mul.wide.s32 	%rd5, %r1, 4;
	add.s64 	%rd6, %rd3, %rd5;
	ld.global.f32 	%f1, [%rd6];
	mad.lo.s32 	%r6, %r1, %r2, %r1;
	mul.wide.s32 	%rd7, %r6, 4;
	add.s64 	%rd8, %rd4, %rd7;
	st.global.f32 	[%rd8], %f1;
$L__BB0_2:
	ret;

}


// ===== COMPILED SASS (sm_100) =====

	.target	sm_100

	.elftype	@"ET_EXEC"


//--------------------- .note.nv.tkinfo           --------------------------
	.section	.note.nv.tkinfo,"",@"SHT_NOTE"
	.sectionflags	@"SHF_NOTE_NV_TKINFO"
	.tkinfo
        /*0018*/ 	.word	0x00000002
        /*0030*/ 	.string	""
        /*0030*/ 	.string	"ptxas"
        /*0030*/ 	.string	"Cuda compilation tools, release 13.0, V13.0.88"
        /*0030*/ 	.string	"Build cuda_13.0.r13.0/compiler.36424714_0"
        /*0030*/ 	.string	"-arch sm_100 -m 64 "



//--------------------- .note.nv.cuinfo           --------------------------
	.section	.note.nv.cuinfo,"",@"SHT_NOTE"
	.sectionflags	@"SHF_NOTE_NV_CUINFO"
        /*0018*/ 	.short	0x0002
        /*001a*/ 	.short	0x0064
        /*001c*/ 	.short	0x0082
	.zero		2


//--------------------- .nv.info                  --------------------------
	.section	.nv.info,"",@"SHT_CUDA_INFO"
	.align	4


	//----- nvinfo : EIATTR_REGCOUNT
	.align		4
        /*0000*/ 	.byte	0x04, 0x2f
        /*0002*/ 	.short	(.L_1 - .L_0)
	.align		4
.L_0:
        /*0004*/ 	.word	index@(diagm_kernel_32)
        /*0008*/ 	.word	0x0000000a


	//----- nvinfo : EIATTR_FRAME_SIZE
	.align		4
.L_1:
        /*000c*/ 	.byte	0x04, 0x11
        /*000e*/ 	.short	(.L_3 - .L_2)
	.align		4
.L_2:
        /*0010*/ 	.word	index@(diagm_kernel_32)
        /*0014*/ 	.word	0x00000000


	//----- nvinfo : EIATTR_MIN_STACK_SIZE
	.align		4
.L_3:
        /*0018*/ 	.byte	0x04, 0x12
        /*001a*/ 	.short	(.L_5 - .L_4)
	.align		4
.L_4:
        /*001c*/ 	.word	index@(diagm_kernel_32)
        /*0020*/ 	.word	0x00000000
.L_5:


//--------------------- .nv.compat                --------------------------
	.section	.nv.compat,"",@"SHT_CUDA_COMPAT_INFO"
	.align	4
        /*0000*/ 	.byte	0x02, 0x09, 0x00, 0x00, 0x02, 0x02, 0x01, 0x00, 0x02, 0x05, 0x05, 0x00, 0x03, 0x07, 0x01, 0x01
        /*0010*/ 	.byte	0x02, 0x03, 0x00, 0x00, 0x02, 0x06, 0x01, 0x00, 0x04, 0x0b, 0x08, 0x00, 0x09, 0x00, 0x00, 0x00
        /*0020*/ 	.byte	0x00, 0x00, 0x00, 0x00


//--------------------- .nv.info.diagm_kernel_32  --------------------------
	.section	.nv.info.diagm_kernel_32,"",@"SHT_CUDA_INFO"
	.sectionflags	@""
	.align	4


	//----- nvinfo : EIATTR_CUDA_API_VERSION
	.align		4
        /*0000*/ 	.byte	0x04, 0x37
        /*0002*/ 	.short	(.L_7 - .L_6)
.L_6:
        /*0004*/ 	.word	0x00000082


	//----- nvinfo : EIATTR_KPARAM_INFO
	.align		4
.L_7:
        /*0008*/ 	.byte	0x04, 0x17
        /*000a*/ 	.short	(.L_9 - .L_8)
.L_8:
        /*000c*/ 	.word	0x00000000
        /*0010*/ 	.short	0x0002
        /*0012*/ 	.short	0x0010
        /*0014*/ 	.byte	0x00, 0xf5, 0x21, 0x00


	//----- nvinfo : EIATTR_KPARAM_INFO
	.align		4
.L_9:
        /*0018*/ 	.byte	0x04, 0x17
        /*001a*/ 	.short	(.L_11 - .L_10)
.L_10:
        /*001c*/ 	.word	0x00000000
        /*0020*/ 	.short	0x0001
        /*0022*/ 	.short	0x0008
        /*0024*/ 	.byte	0x00, 0xf5, 0x21, 0x00


	//----- nvinfo : EIATTR_KPARAM_INFO
	.align		4
.L_11:
        /*0028*/ 	.byte	0x04, 0x17
        /*002a*/ 	.short	(.L_13 - .L_12)
.L_12:
        /*002c*/ 	.word	0x00000000
        /*0030*/ 	.short	0x0000
        /*0032*/ 	.short	0x0000
        /*0034*/ 	.byte	0x00, 0xf0, 0x11, 0x00


	//----- nvinfo : EIATTR_SPARSE_MMA_MASK
	.align		4
.L_13:
        /*0038*/ 	.byte	0x03, 0x50
        /*003a*/ 	.short	0x0000


	//----- nvinfo : EIATTR_MAXREG_COUNT
	.align		4
        /*003c*/ 	.byte	0x03, 0x1b
        /*003e*/ 	.short	0x00ff


	//----- nvinfo : EIATTR_MERCURY_ISA_VERSION
	.align		4
        /*0040*/ 	.byte	0x03, 0x5f
        /*0042*/ 	.short	0x0101


	//----- nvinfo : EIATTR_VRC_CTA_INIT_COUNT
	.align		4
        /*0044*/ 	.byte	0x02, 0x4a
	.zero		1
	.zero		1


	//----- nvinfo : EIATTR_EXIT_INSTR_OFFSETS
	.align		4
        /*0048*/ 	.byte	0x04, 0x1c
        /*004a*/ 	.short	(.L_15 - .L_14)


	//   ....[0]....
.L_14:
        /*004c*/ 	.word	0x00000070


	//   ....[1]....
        /*0050*/ 	.word	0x00000100


	//----- nvinfo : EIATTR_CBANK_PARAM_SIZE
	.align		4
.L_15:
        /*0054*/ 	.byte	0x03, 0x19
        /*0056*/ 	.short	0x0018


	//----- nvinfo : EIATTR_PARAM_CBANK
	.align		4
        /*0058*/ 	.byte	0x04, 0x0a
        /*005a*/ 	.short	(.L_17 - .L_16)
	.align		4
.L_16:
        /*005c*/ 	.word	index@(.nv.constant0.diagm_kernel_32)
        /*0060*/ 	.short	0x0380
        /*0062*/ 	.short	0x0018


	//----- nvinfo : EIATTR_SW_WAR
	.align		4
.L_17:
        /*0064*/ 	.byte	0x04, 0x36
        /*0066*/ 	.short	(.L_19 - .L_18)
.L_18:
        /*0068*/ 	.word	0x00000008
.L_19:


//--------------------- .nv.callgraph             --------------------------
	.section	.nv.callgraph,"",@"SHT_CUDA_CALLGRAPH"
	.align	4
	.sectionentsize	8
	.align		4
        /*0000*/ 	.word	0x00000000
	.align		4
        /*0004*/ 	.word	0xffffffff
	.align		4
        /*0008*/ 	.word	0x00000000
	.align		4
        /*000c*/ 	.word	0xfffffffe
	.align		4
        /*0010*/ 	.word	0x00000000
	.align		4
        /*0014*/ 	.word	0xfffffffd
	.align		4
        /*0018*/ 	.word	0x00000000
	.align		4
        /*001c*/ 	.word	0xfffffffc


//--------------------- .text.diagm_kernel_32     --------------------------
	.section	.text.diagm_kernel_32,"ax",@progbits
	.align	128
        .global         diagm_kernel_32
        .type           diagm_kernel_32,@function
        .size           diagm_kernel_32,(.L_x_1 - diagm_kernel_32)
        .other          diagm_kernel_32,@"STO_CUDA_ENTRY STV_DEFAULT"
diagm_kernel_32:
.text.diagm_kernel_32:
[----:B------:R-:W-:Y:S01]  /*0000*/  LDC R1, c[0x0][0x37c] ;  /* 0x0000df00ff017b82 */ /* 0x000fe20000000800 */
[----:B------:R-:W0:Y:S07]  /*0010*/  S2R R7, SR_TID.X ;  /* 0x0000000000077919 */ /* 0x000e2e0000002100 */
[----:B------:R-:W0:Y:S01]  /*0020*/  S2UR UR4, SR_CTAID.X ;  /* 0x00000000000479c3 */ /* 0x000e220000002500 */
[----:B------:R-:W1:Y:S07]  /*0030*/  LDCU UR6, c[0x0][0x380] ;  /* 0x00007000ff0677ac */ /* 0x000e6e0008000800 */
[----:B------:R-:W0:Y:S02]  /*0040*/  LDC R0, c[0x0][0x360] ;  /* 0x0000d800ff007b82 */ /* 0x000e240000000800 */
[----:B0-----:R-:W-:-:S05]  /*0050*/  IMAD R7, R0, UR4, R7 ;  /* 0x0000000400077c24 */ /* 0x001fca000f8e0207 */
[----:B-1----:R-:W-:-:S13]  /*0060*/  ISETP.GE.AND P0, PT, R7, UR6, PT ;  /* 0x0000000607007c0c */ /* 0x002fda000bf06270 */
[----:B------:R-:W-:Y:S05]  /*0070*/  @P0 EXIT ;  /* 0x000000000000094d */ /* 0x000fea0003800000 */
[----:B------:R-:W0:Y:S01]  /*0080*/  LDC.64 R2, c[0x0][0x388] ;  /* 0x0000e200ff027b82 */ /* 0x000e220000000a00 */
[----:B------:R-:W1:Y:S07]  /*0090*/  LDCU.64 UR4, c[0x0][0x358] ;  /* 0x00006b00ff0477ac */ /* 0x000e6e0008000a00 */
[----:B------:R-:W2:Y:S01]  /*00a0*/  LDC.64 R4, c[0x0][0x390] ;  /* 0x0000e400ff047b82 */ /* 0x000ea20000000a00 */
[----:B0-----:R-:W-:-:S06]  /*00b0*/  IMAD.WIDE R2, R7, 0x4, R2 ;  /* 0x0000000407027825 */ /* 0x001fcc00078e0202 */
[----:B-1----:R-:W3:Y:S01]  /*00c0*/  LDG.E R3, desc[UR4][R2.64] ;  /* 0x0000000402037981 */ /* 0x002ee2000c1e1900 */
[----:B------:R-:W-:-:S04]  /*00d0*/  IMAD R7, R7, UR6, R7 ;  /* 0x0000000607077c24 */ /* 0x000fc8000f8e0207 */
[----:B--2---:R-:W-:-:S05]  /*00e0*/  IMAD.WIDE R4, R7, 0x4, R4 ;  /* 0x0000000407047825 */ /* 0x004fca00078e0204 */
[----:B---3--:R-:W-:Y:S01]  /*00f0*/  STG.E desc[UR4][R4.64], R3 ;  /* 0x0000000304007986 */ /* 0x008fe2000c101904 */
[----:B------:R-:W-:Y:S05]  /*0100*/  EXIT ;  /* 0x000000000000794d */ /* 0x000fea0003800000 */
.L_x_0:
[----:B------:R-:W-:-:S00]  /*0110*/  BRA `(.L_x_0) ;  /* 0xfffffffc00fc7947 */ /* 0x000fc0000383ffff */
[----:B------:R-:W-:-:S00]  /*0120*/  NOP ;  /* 0x0000000000007918 */ /* 0x000fc00000000000 */
        /* <DEDUP_REMOVED lines=13> */
.L_x_1:


//--------------------- .nv.shared.reserved.0     --------------------------
	.section	.nv.shared.reserved.0,"aw",@nobits
	.weak		__nv_reservedSMEM_offset_0_alias
	.size		__nv_reservedSMEM_offset_0_alias, 0, 64
	.other		__nv_reservedSMEM_offset_0_alias,@"STO_CUDA_RESERVED_SHARED STV_DEFAULT"
__nv_reservedSMEM_offset_0_alias:
	.zero		0
	.zero		64


//--------------------- .nv.constant0.diagm_kernel_32 --------------------------
	.section	.nv.constant0.diagm_kernel_32,"a",@progbits
	.sectionflags	@""
	.align	4
.nv.constant0.diagm_kernel_32:
	.zero		920


//--------------------- SYMBOLS --------------------------

	.type		.nv.reservedSmem.offset0,@object
	.size		.nv.reservedSmem.offset0,0x4
